//
// Generated by NVIDIA NVVM Compiler
//
// Compiler Build ID: CL-36424714
// Cuda compilation tools, release 13.0, V13.0.88
// Based on NVVM 20.0.0
//

.version 9.0
.target sm_100
.address_size 64

	// .globl	_Z23kernelPrefixSumPerBlockPiS_S_
// _ZZ23kernelPrefixSumPerBlockPiS_S_E5cache has been demoted

.visible .entry _Z23kernelPrefixSumPerBlockPiS_S_(
	.param .u64 .ptr .align 1 _Z23kernelPrefixSumPerBlockPiS_S__param_0,
	.param .u64 .ptr .align 1 _Z23kernelPrefixSumPerBlockPiS_S__param_1,
	.param .u64 .ptr .align 1 _Z23kernelPrefixSumPerBlockPiS_S__param_2
)
{
	.reg .pred 	%p<15>;
	.reg .b32 	%r<76>;
	.reg .b64 	%rd<13>;
	// demoted variable
	.shared .align 4 .b8 _ZZ23kernelPrefixSumPerBlockPiS_S_E5cache[512];
	ld.param.u64 	%rd4, [_Z23kernelPrefixSumPerBlockPiS_S__param_0];
	ld.param.u64 	%rd2, [_Z23kernelPrefixSumPerBlockPiS_S__param_1];
	ld.param.u64 	%rd3, [_Z23kernelPrefixSumPerBlockPiS_S__param_2];
	cvta.to.global.u64 	%rd5, %rd4;
	mov.u32 	%r1, %tid.x;
	mov.u32 	%r2, %ctaid.x;
	mov.u32 	%r3, %ntid.x;
	mad.lo.s32 	%r4, %r2, %r3, %r1;
	setp.gt.s32 	%p1, %r4, 1100;
	mul.wide.s32 	%rd6, %r4, 4;
	add.s64 	%rd1, %rd5, %rd6;
	shl.b32 	%r27, %r1, 2;
	mov.u32 	%r28, _ZZ23kernelPrefixSumPerBlockPiS_S_E5cache;
	add.s32 	%r5, %r28, %r27;
	@%p1 bra 	$L__BB0_2;
	ld.global.u32 	%r30, [%rd1];
	st.shared.u32 	[%r5], %r30;
	bra.uni 	$L__BB0_3;
$L__BB0_2:
	mov.b32 	%r29, 0;
	st.shared.u32 	[%r5], %r29;
$L__BB0_3:
	bar.sync 	0;
	setp.eq.s32 	%p2, %r1, 0;
	mov.b32 	%r66, 0;
	@%p2 bra 	$L__BB0_5;
	ld.shared.u32 	%r66, [%r5+-4];
$L__BB0_5:
	bar.sync 	0;
	ld.shared.u32 	%r33, [%r5];
	add.s32 	%r34, %r33, %r66;
	st.shared.u32 	[%r5], %r34;
	bar.sync 	0;
	setp.lt.u32 	%p3, %r1, 2;
	mov.b32 	%r67, 0;
	@%p3 bra 	$L__BB0_7;
	ld.shared.u32 	%r67, [%r5+-8];
$L__BB0_7:
	bar.sync 	0;
	ld.shared.u32 	%r36, [%r5];
	add.s32 	%r37, %r36, %r67;
	st.shared.u32 	[%r5], %r37;
	bar.sync 	0;
	setp.lt.u32 	%p4, %r1, 4;
	mov.b32 	%r68, 0;
	@%p4 bra 	$L__BB0_9;
	ld.shared.u32 	%r68, [%r5+-16];
$L__BB0_9:
	bar.sync 	0;
	ld.shared.u32 	%r39, [%r5];
	add.s32 	%r40, %r39, %r68;
	st.shared.u32 	[%r5], %r40;
	bar.sync 	0;
	setp.lt.u32 	%p5, %r1, 8;
	mov.b32 	%r69, 0;
	@%p5 bra 	$L__BB0_11;
	ld.shared.u32 	%r69, [%r5+-32];
$L__BB0_11:
	bar.sync 	0;
	ld.shared.u32 	%r42, [%r5];
	add.s32 	%r43, %r42, %r69;
	st.shared.u32 	[%r5], %r43;
	bar.sync 	0;
	setp.lt.u32 	%p6, %r1, 16;
	mov.b32 	%r70, 0;
	@%p6 bra 	$L__BB0_13;
	ld.shared.u32 	%r70, [%r5+-64];
$L__BB0_13:
	bar.sync 	0;
	ld.shared.u32 	%r45, [%r5];
	add.s32 	%r46, %r45, %r70;
	st.shared.u32 	[%r5], %r46;
	bar.sync 	0;
	setp.lt.u32 	%p7, %r1, 32;
	mov.b32 	%r71, 0;
	@%p7 bra 	$L__BB0_15;
	ld.shared.u32 	%r71, [%r5+-128];
$L__BB0_15:
	bar.sync 	0;
	ld.shared.u32 	%r48, [%r5];
	add.s32 	%r49, %r48, %r71;
	st.shared.u32 	[%r5], %r49;
	bar.sync 	0;
	setp.lt.u32 	%p8, %r1, 64;
	mov.b32 	%r72, 0;
	@%p8 bra 	$L__BB0_17;
	ld.shared.u32 	%r72, [%r5+-256];
$L__BB0_17:
	bar.sync 	0;
	ld.shared.u32 	%r51, [%r5];
	add.s32 	%r52, %r51, %r72;
	st.shared.u32 	[%r5], %r52;
	bar.sync 	0;
	setp.lt.u32 	%p9, %r1, 128;
	mov.b32 	%r73, 0;
	@%p9 bra 	$L__BB0_19;
	ld.shared.u32 	%r73, [%r5+-512];
$L__BB0_19:
	bar.sync 	0;
	ld.shared.u32 	%r54, [%r5];
	add.s32 	%r55, %r54, %r73;
	st.shared.u32 	[%r5], %r55;
	bar.sync 	0;
	setp.lt.u32 	%p10, %r1, 256;
	mov.b32 	%r74, 0;
	@%p10 bra 	$L__BB0_21;
	ld.shared.u32 	%r74, [%r5+-1024];
$L__BB0_21:
	bar.sync 	0;
	ld.shared.u32 	%r57, [%r5];
	add.s32 	%r58, %r57, %r74;
	st.shared.u32 	[%r5], %r58;
	bar.sync 	0;
	setp.lt.u32 	%p11, %r1, 512;
	mov.b32 	%r75, 0;
	@%p11 bra 	$L__BB0_23;
	ld.shared.u32 	%r75, [%r5+-2048];
$L__BB0_23:
	setp.ne.s32 	%p12, %r1, 0;
	bar.sync 	0;
	ld.shared.u32 	%r59, [%r5];
	add.s32 	%r60, %r59, %r75;
	st.shared.u32 	[%r5], %r60;
	bar.sync 	0;
	bar.sync 	0;
	bar.sync 	0;
	ld.shared.u32 	%r26, [%r5];
	bar.sync 	0;
	@%p12 bra 	$L__BB0_25;
	mov.b32 	%r63, 0;
	st.shared.u32 	[_ZZ23kernelPrefixSumPerBlockPiS_S_E5cache], %r63;
	bra.uni 	$L__BB0_26;
$L__BB0_25:
	ld.global.u32 	%r61, [%rd1];
	sub.s32 	%r62, %r26, %r61;
	st.shared.u32 	[%r5], %r62;
$L__BB0_26:
	setp.gt.s32 	%p13, %r4, 1100;
	bar.sync 	0;
	@%p13 bra 	$L__BB0_28;
	ld.shared.u32 	%r64, [%r5];
	cvta.to.global.u64 	%rd7, %rd2;
	add.s64 	%rd9, %rd7, %rd6;
	st.global.u32 	[%rd9], %r64;
$L__BB0_28:
	add.s32 	%r65, %r3, -1;
	setp.ne.s32 	%p14, %r1, %r65;
	@%p14 bra 	$L__BB0_30;
	cvta.to.global.u64 	%rd10, %rd3;
	mul.wide.u32 	%rd11, %r2, 4;
	add.s64 	%rd12, %rd10, %rd11;
	st.global.u32 	[%rd12], %r26;
$L__BB0_30:
	ret;

}
	// .globl	_Z16blockSumAdditionPiS_
.visible .entry _Z16blockSumAdditionPiS_(
	.param .u64 .ptr .align 1 _Z16blockSumAdditionPiS__param_0,
	.param .u64 .ptr .align 1 _Z16blockSumAdditionPiS__param_1
)
{
	.reg .pred 	%p<2>;
	.reg .b32 	%r<8>;
	.reg .b64 	%rd<9>;

	ld.param.u64 	%rd1, [_Z16blockSumAdditionPiS__param_0];
	ld.param.u64 	%rd2, [_Z16blockSumAdditionPiS__param_1];
	mov.u32 	%r3, %tid.x;
	mov.u32 	%r1, %ctaid.x;
	mov.u32 	%r4, %ntid.x;
	mad.lo.s32 	%r2, %r1, %r4, %r3;
	setp.gt.s32 	%p1, %r2, 1100;
	@%p1 bra 	$L__BB1_2;
	cvta.to.global.u64 	%rd3, %rd2;
	cvta.to.global.u64 	%rd4, %rd1;
	mul.wide.u32 	%rd5, %r1, 4;
	add.s64 	%rd6, %rd3, %rd5;
	ld.global.u32 	%r5, [%rd6];
	mul.wide.s32 	%rd7, %r2, 4;
	add.s64 	%rd8, %rd4, %rd7;
	ld.global.u32 	%r6, [%rd8];
	add.s32 	%r7, %r6, %r5;
	st.global.u32 	[%rd8], %r7;
$L__BB1_2:
	ret;

}


// ===== COMPILED SASS (sm_100) =====

	.target	sm_100

	.elftype	@"ET_EXEC"


//--------------------- .note.nv.tkinfo           --------------------------
	.section	.note.nv.tkinfo,"",@"SHT_NOTE"
	.sectionflags	@"SHF_NOTE_NV_TKINFO"
	.tkinfo
        /*0018*/ 	.word	0x00000002
        /*0030*/ 	.string	""
        /*0030*/ 	.string	"ptxas"
        /*0030*/ 	.string	"Cuda compilation tools, release 13.0, V13.0.88"
        /*0030*/ 	.string	"Build cuda_13.0.r13.0/compiler.36424714_0"
        /*0030*/ 	.string	"-arch sm_100 -m 64 "



//--------------------- .note.nv.cuinfo           --------------------------
	.section	.note.nv.cuinfo,"",@"SHT_NOTE"
	.sectionflags	@"SHF_NOTE_NV_CUINFO"
        /*0018*/ 	.short	0x0002
        /*001a*/ 	.short	0x0064
        /*001c*/ 	.short	0x0082
	.zero		2


//--------------------- .nv.info                  --------------------------
	.section	.nv.info,"",@"SHT_CUDA_INFO"
	.align	4


	//----- nvinfo : EIATTR_REGCOUNT
	.align		4
        /*0000*/ 	.byte	0x04, 0x2f
        /*0002*/ 	.short	(.L_1 - .L_0)
	.align		4
.L_0:
        /*0004*/ 	.word	index@(_Z23kernelPrefixSumPerBlockPiS_S_)
        /*0008*/ 	.word	0x0000000c


	//----- nvinfo : EIATTR_FRAME_SIZE
	.align		4
.L_1:
        /*000c*/ 	.byte	0x04, 0x11
        /*000e*/ 	.short	(.L_3 - .L_2)
	.align		4
.L_2:
        /*0010*/ 	.word	index@(_Z23kernelPrefixSumPerBlockPiS_S_)
        /*0014*/ 	.word	0x00000000


	//----- nvinfo : EIATTR_REGCOUNT
	.align		4
.L_3:
        /*0018*/ 	.byte	0x04, 0x2f
        /*001a*/ 	.short	(.L_5 - .L_4)
	.align		4
.L_4:
        /*001c*/ 	.word	index@(_Z16blockSumAdditionPiS_)
        /*0020*/ 	.word	0x0000000a


	//----- nvinfo : EIATTR_FRAME_SIZE
	.align		4
.L_5:
        /*0024*/ 	.byte	0x04, 0x11
        /*0026*/ 	.short	(.L_7 - .L_6)
	.align		4
.L_6:
        /*0028*/ 	.word	index@(_Z16blockSumAdditionPiS_)
        /*002c*/ 	.word	0x00000000


	//----- nvinfo : EIATTR_MIN_STACK_SIZE
	.align		4
.L_7:
        /*0030*/ 	.byte	0x04, 0x12
        /*0032*/ 	.short	(.L_9 - .L_8)
	.align		4
.L_8:
        /*0034*/ 	.word	index@(_Z16blockSumAdditionPiS_)
        /*0038*/ 	.word	0x00000000


	//----- nvinfo : EIATTR_MIN_STACK_SIZE
	.align		4
.L_9:
        /*003c*/ 	.byte	0x04, 0x12
        /*003e*/ 	.short	(.L_11 - .L_10)
	.align		4
.L_10:
        /*0040*/ 	.word	index@(_Z23kernelPrefixSumPerBlockPiS_S_)
        /*0044*/ 	.word	0x00000000
.L_11:


//--------------------- .nv.compat                --------------------------
	.section	.nv.compat,"",@"SHT_CUDA_COMPAT_INFO"
	.align	4
        /*0000*/ 	.byte	0x02, 0x09, 0x00, 0x00, 0x02, 0x02, 0x01, 0x00, 0x02, 0x05, 0x05, 0x00, 0x03, 0x07, 0x01, 0x01
        /*0010*/ 	.byte	0x02, 0x03, 0x00, 0x00, 0x02, 0x06, 0x01, 0x00, 0x04, 0x0b, 0x08, 0x00, 0x09, 0x00, 0x00, 0x00
        /*0020*/ 	.byte	0x00, 0x00, 0x00, 0x00


//--------------------- .nv.info._Z16blockSumAdditionPiS_ --------------------------
	.section	.nv.info._Z16blockSumAdditionPiS_,"",@"SHT_CUDA_INFO"
	.sectionflags	@""
	.align	4


	//----- nvinfo : EIATTR_CUDA_API_VERSION
	.align		4
        /*0000*/ 	.byte	0x04, 0x37
        /*0002*/ 	.short	(.L_13 - .L_12)
.L_12:
        /*0004*/ 	.word	0x00000082


	//----- nvinfo : EIATTR_KPARAM_INFO
	.align		4
.L_13:
        /*0008*/ 	.byte	0x04, 0x17
        /*000a*/ 	.short	(.L_15 - .L_14)
.L_14:
        /*000c*/ 	.word	0x00000000
        /*0010*/ 	.short	0x0001
        /*0012*/ 	.short	0x0008
        /*0014*/ 	.byte	0x00, 0xf5, 0x21, 0x00


	//----- nvinfo : EIATTR_KPARAM_INFO
	.align		4
.L_15:
        /*0018*/ 	.byte	0x04, 0x17
        /*001a*/ 	.short	(.L_17 - .L_16)
.L_16:
        /*001c*/ 	.word	0x00000000
        /*0020*/ 	.short	0x0000
        /*0022*/ 	.short	0x0000
        /*0024*/ 	.byte	0x00, 0xf5, 0x21, 0x00


	//----- nvinfo : EIATTR_SPARSE_MMA_MASK
	.align		4
.L_17:
        /*0028*/ 	.byte	0x03, 0x50
        /*002a*/ 	.short	0x0000


	//----- nvinfo : EIATTR_MAXREG_COUNT
	.align		4
        /*002c*/ 	.byte	0x03, 0x1b
        /*002e*/ 	.short	0x00ff


	//----- nvinfo : EIATTR_MERCURY_ISA_VERSION
	.align		4
        /*0030*/ 	.byte	0x03, 0x5f
        /*0032*/ 	.short	0x0101


	//----- nvinfo : EIATTR_VRC_CTA_INIT_COUNT
	.align		4
        /*0034*/ 	.byte	0x02, 0x4a
	.zero		1
	.zero		1


	//----- nvinfo : EIATTR_EXIT_INSTR_OFFSETS
	.align		4
        /*0038*/ 	.byte	0x04, 0x1c
        /*003a*/ 	.short	(.L_19 - .L_18)


	//   ....[0]....
.L_18:
        /*003c*/ 	.word	0x00000060


	//   ....[1]....
        /*0040*/ 	.word	0x00000100


	//----- nvinfo : EIATTR_CBANK_PARAM_SIZE
	.align		4
.L_19:
        /*0044*/ 	.byte	0x03, 0x19
        /*0046*/ 	.short	0x0010


	//----- nvinfo : EIATTR_PARAM_CBANK
	.align		4
        /*0048*/ 	.byte	0x04, 0x0a
        /*004a*/ 	.short	(.L_21 - .L_20)
	.align		4
.L_20:
        /*004c*/ 	.word	index@(.nv.constant0._Z16blockSumAdditionPiS_)
        /*0050*/ 	.short	0x0380
        /*0052*/ 	.short	0x0010


	//----- nvinfo : EIATTR_SW_WAR
	.align		4
.L_21:
        /*0054*/ 	.byte	0x04, 0x36
        /*0056*/ 	.short	(.L_23 - .L_22)
.L_22:
        /*0058*/ 	.word	0x00000008
.L_23:


//--------------------- .nv.info._Z23kernelPrefixSumPerBlockPiS_S_ --------------------------
	.section	.nv.info._Z23kernelPrefixSumPerBlockPiS_S_,"",@"SHT_CUDA_INFO"
	.sectionflags	@""
	.align	4


	//----- nvinfo : EIATTR_CUDA_API_VERSION
	.align		4
        /*0000*/ 	.byte	0x04, 0x37
        /*0002*/ 	.short	(.L_25 - .L_24)
.L_24:
        /*0004*/ 	.word	0x00000082


	//----- nvinfo : EIATTR_KPARAM_INFO
	.align		4
.L_25:
        /*0008*/ 	.byte	0x04, 0x17
        /*000a*/ 	.short	(.L_27 - .L_26)
.L_26:
        /*000c*/ 	.word	0x00000000
        /*0010*/ 	.short	0x0002
        /*0012*/ 	.short	0x0010
        /*0014*/ 	.byte	0x00, 0xf5, 0x21, 0x00


	//----- nvinfo : EIATTR_KPARAM_INFO
	.align		4
.L_27:
        /*0018*/ 	.byte	0x04, 0x17
        /*001a*/ 	.short	(.L_29 - .L_28)
.L_28:
        /*001c*/ 	.word	0x00000000
        /*0020*/ 	.short	0x0001
        /*0022*/ 	.short	0x0008
        /*0024*/ 	.byte	0x00, 0xf5, 0x21, 0x00


	//----- nvinfo : EIATTR_KPARAM_INFO
	.align		4
.L_29:
        /*0028*/ 	.byte	0x04, 0x17
        /*002a*/ 	.short	(.L_31 - .L_30)
.L_30:
        /*002c*/ 	.word	0x00000000
        /*0030*/ 	.short	0x0000
        /*0032*/ 	.short	0x0000
        /*0034*/ 	.byte	0x00, 0xf5, 0x21, 0x00


	//----- nvinfo : EIATTR_SPARSE_MMA_MASK
	.align		4
.L_31:
        /*0038*/ 	.byte	0x03, 0x50
        /*003a*/ 	.short	0x0000


	//----- nvinfo : EIATTR_MAXREG_COUNT
	.align		4
        /*003c*/ 	.byte	0x03, 0x1b
        /*003e*/ 	.short	0x00ff


	//----- nvinfo : EIATTR_NUM_BARRIERS
	.align		4
        /*0040*/ 	.byte	0x02, 0x4c
        /*0042*/ 	.byte	0x01
	.zero		1


	//----- nvinfo : EIATTR_MERCURY_ISA_VERSION
	.align		4
        /*0044*/ 	.byte	0x03, 0x5f
        /*0046*/ 	.short	0x0101


	//----- nvinfo : EIATTR_VRC_CTA_INIT_COUNT
	.align		4
        /*0048*/ 	.byte	0x02, 0x4a
	.zero		1
	.zero		1


	//----- nvinfo : EIATTR_EXIT_INSTR_OFFSETS
	.align		4
        /*004c*/ 	.byte	0x04, 0x1c
        /*004e*/ 	.short	(.L_33 - .L_32)


	//   ....[0]....
.L_32:
        /*0050*/ 	.word	0x00000740


	//   ....[1]....
        /*0054*/ 	.word	0x00000780


	//----- nvinfo : EIATTR_CRS_STACK_SIZE
	.align		4
.L_33:
        /*0058*/ 	.byte	0x04, 0x1e
        /*005a*/ 	.short	(.L_35 - .L_34)
.L_34:
        /*005c*/ 	.word	0x00000000


	//----- nvinfo : EIATTR_CBANK_PARAM_SIZE
	.align		4
.L_35:
        /*0060*/ 	.byte	0x03, 0x19
        /*0062*/ 	.short	0x0018


	//----- nvinfo : EIATTR_PARAM_CBANK
	.align		4
        /*0064*/ 	.byte	0x04, 0x0a
        /*0066*/ 	.short	(.L_37 - .L_36)
	.align		4
.L_36:
        /*0068*/ 	.word	index@(.nv.constant0._Z23kernelPrefixSumPerBlockPiS_S_)
        /*006c*/ 	.short	0x0380
        /*006e*/ 	.short	0x0018


	//----- nvinfo : EIATTR_SW_WAR
	.align		4
.L_37:
        /*0070*/ 	.byte	0x04, 0x36
        /*0072*/ 	.short	(.L_39 - .L_38)
.L_38:
        /*0074*/ 	.word	0x00000008
.L_39:


//--------------------- .nv.callgraph             --------------------------
	.section	.nv.callgraph,"",@"SHT_CUDA_CALLGRAPH"
	.align	4
	.sectionentsize	8
	.align		4
        /*0000*/ 	.word	0x00000000
	.align		4
        /*0004*/ 	.word	0xffffffff
	.align		4
        /*0008*/ 	.word	0x00000000
	.align		4
        /*000c*/ 	.word	0xfffffffe
	.align		4
        /*0010*/ 	.word	0x00000000
	.align		4
        /*0014*/ 	.word	0xfffffffd
	.align		4
        /*0018*/ 	.word	0x00000000
	.align		4
        /*001c*/ 	.word	0xfffffffc


//--------------------- .text._Z16blockSumAdditionPiS_ --------------------------
	.section	.text._Z16blockSumAdditionPiS_,"ax",@progbits
	.align	128
        .global         _Z16blockSumAdditionPiS_
        .type           _Z16blockSumAdditionPiS_,@function
        .size           _Z16blockSumAdditionPiS_,(.L_x_4 - _Z16blockSumAdditionPiS_)
        .other          _Z16blockSumAdditionPiS_,@"STO_CUDA_ENTRY STV_DEFAULT"
_Z16blockSumAdditionPiS_:
.text._Z16blockSumAdditionPiS_:
[----:B------:R-:W-:Y:S01]  /*0000*/  LDC R1, c[0x0][0x37c] ;  /* 0x0000df00ff017b82 */ /* 0x000fe20000000800 */
[----:B------:R-:W0:Y:S01]  /*0010*/  S2R R7, SR_TID.X ;  /* 0x0000000000077919 */ /* 0x000e220000002100 */
[----:B------:R-:W0:Y:S01]  /*0020*/  LDCU UR4, c[0x0][0x360] ;  /* 0x00006c00ff0477ac */ /* 0x000e220008000800 */
[----:B------:R-:W0:Y:S02]  /*0030*/  S2R R0, SR_CTAID.X ;  /* 0x0000000000007919 */ /* 0x000e240000002500 */
[----:B0-----:R-:W-:-:S05]  /*0040*/  IMAD R7, R0, UR4, R7 ;  /* 0x0000000400077c24 */ /* 0x001fca000f8e0207 */
[----:B------:R-:W-:-:S13]  /*0050*/  ISETP.GT.AND P0, PT, R7, 0x44c, PT ;  /* 0x0000044c0700780c */ /* 0x000fda0003f04270 */
[----:B------:R-:W-:Y:S05]  /*0060*/  @P0 EXIT ;  /* 0x000000000000094d */ /* 0x000fea0003800000 */
[----:B------:R-:W0:Y:S01]  /*0070*/  LDC.64 R2, c[0x0][0x388] ;  /* 0x0000e200ff027b82 */ /* 0x000e220000000a00 */
[----:B------:R-:W1:Y:S07]  /*0080*/  LDCU.64 UR4, c[0x0][0x358] ;  /* 0x00006b00ff0477ac */ /* 0x000e6e0008000a00 */
[----:B------:R-:W2:Y:S01]  /*0090*/  LDC.64 R4, c[0x0][0x380] ;  /* 0x0000e000ff047b82 */ /* 0x000ea20000000a00 */
[----:B0-----:R-:W-:-:S06]  /*00a0*/  IMAD.WIDE.U32 R2, R0, 0x4, R2 ;  /* 0x0000000400027825 */ /* 0x001fcc00078e0002 */
[----:B-1----:R-:W3:Y:S01]  /*00b0*/  LDG.E R2, desc[UR4][R2.64] ;  /* 0x0000000402027981 */ /* 0x002ee2000c1e1900 */
[----:B--2---:R-:W-:-:S05]  /*00c0*/  IMAD.WIDE R4, R7, 0x4, R4 ;  /* 0x0000000407047825 */ /* 0x004fca00078e0204 */
[----:B------:R-:W3:Y:S02]  /*00d0*/  LDG.E R7, desc[UR4][R4.64] ;  /* 0x0000000404077981 */ /* 0x000ee4000c1e1900 */
[----:B---3--:R-:W-:-:S05]  /*00e0*/  IADD3 R7, PT, PT, R2, R7, RZ ;  /* 0x0000000702077210 */ /* 0x008fca0007ffe0ff */
[----:B------:R-:W-:Y:S01]  /*00f0*/  STG.E desc[UR4][R4.64], R7 ;  /* 0x0000000704007986 */ /* 0x000fe2000c101904 */
[----:B------:R-:W-:Y:S05]  /*0100*/  EXIT ;  /* 0x000000000000794d */ /* 0x000fea0003800000 */
.L_x_0:
[----:B------:R-:W-:-:S00]  /*0110*/  BRA `(.L_x_0) ;  /* 0xfffffffc00fc7947 */ /* 0x000fc0000383ffff */
[----:B------:R-:W-:-:S00]  /*0120*/  NOP ;  /* 0x0000000000007918 */ /* 0x000fc00000000000 */
        /* <DEDUP_REMOVED lines=13> */
.L_x_4:


//--------------------- .text._Z23kernelPrefixSumPerBlockPiS_S_ --------------------------
	.section	.text._Z23kernelPrefixSumPerBlockPiS_S_,"ax",@progbits
	.align	128
        .global         _Z23kernelPrefixSumPerBlockPiS_S_
        .type           _Z23kernelPrefixSumPerBlockPiS_S_,@function
        .size           _Z23kernelPrefixSumPerBlockPiS_S_,(.L_x_5 - _Z23kernelPrefixSumPerBlockPiS_S_)
        .other          _Z23kernelPrefixSumPerBlockPiS_S_,@"STO_CUDA_ENTRY STV_DEFAULT"
_Z23kernelPrefixSumPerBlockPiS_S_:
.text._Z23kernelPrefixSumPerBlockPiS_S_:
[----:B------:R-:W-:Y:S01]  /*0000*/  LDC R1, c[0x0][0x37c] ;  /* 0x0000df00ff017b82 */ /* 0x000fe20000000800 */
[----:B------:R-:W0:Y:S01]  /*0010*/  S2R R5, SR_TID.X ;  /* 0x0000000000057919 */ /* 0x000e220000002100 */
[----:B------:R-:W0:Y:S06]  /*0020*/  LDCU UR8, c[0x0][0x360] ;  /* 0x00006c00ff0877ac */ /* 0x000e2c0008000800 */
[----:B------:R-:W1:Y:S01]  /*0030*/  LDC.64 R2, c[0x0][0x380] ;  /* 0x0000e000ff027b82 */ /* 0x000e620000000a00 */
[----:B------:R-:W0:Y:S01]  /*0040*/  S2R R0, SR_CTAID.X ;  /* 0x0000000000007919 */ /* 0x000e220000002500 */
[----:B------:R-:W2:Y:S01]  /*0050*/  LDCU.64 UR6, c[0x0][0x358] ;  /* 0x00006b00ff0677ac */ /* 0x000ea20008000a00 */
[----:B0-----:R-:W-:-:S04]  /*0060*/  IMAD R4, R0, UR8, R5 ;  /* 0x0000000800047c24 */ /* 0x001fc8000f8e0205 */
[C---:B-1----:R-:W-:Y:S01]  /*0070*/  IMAD.WIDE R2, R4.reuse, 0x4, R2 ;  /* 0x0000000404027825 */ /* 0x042fe200078e0202 */
[----:B------:R-:W-:-:S13]  /*0080*/  ISETP.GT.AND P0, PT, R4, 0x44c, PT ;  /* 0x0000044c0400780c */ /* 0x000fda0003f04270 */
[----:B--2---:R-:W2:Y:S01]  /*0090*/  @!P0 LDG.E R7, desc[UR6][R2.64] ;  /* 0x0000000602078981 */ /* 0x004ea2000c1e1900 */
[----:B------:R-:W0:Y:S01]  /*00a0*/  S2UR UR5, SR_CgaCtaId ;  /* 0x00000000000579c3 */ /* 0x000e220000008800 */
[----:B------:R-:W-:Y:S01]  /*00b0*/  UMOV UR4, 0x400 ;  /* 0x0000040000047882 */ /* 0x000fe20000000000 */
[----:B------:R-:W-:Y:S01]  /*00c0*/  ISETP.NE.AND P1, PT, R5, RZ, PT ;  /* 0x000000ff0500720c */ /* 0x000fe20003f25270 */
[----:B------:R-:W-:Y:S01]  /*00d0*/  IMAD.MOV.U32 R8, RZ, RZ, RZ ;  /* 0x000000ffff087224 */ /* 0x000fe200078e00ff */
[----:B------:R-:W-:Y:S01]  /*00e0*/  BSSY.RECONVERGENT B0, `(.L_x_1) ;  /* 0x000005e000007945 */ /* 0x000fe20003800200 */
[----:B0-----:R-:W-:-:S06]  /*00f0*/  ULEA UR4, UR5, UR4, 0x18 ;  /* 0x0000000405047291 */ /* 0x001fcc000f8ec0ff */
[----:B------:R-:W-:-:S05]  /*0100*/  LEA R6, R5, UR4, 0x2 ;  /* 0x0000000405067c11 */ /* 0x000fca000f8e10ff */
[----:B--2---:R-:W-:Y:S04]  /*0110*/  @!P0 STS [R6], R7 ;  /* 0x0000000706008388 */ /* 0x004fe80000000800 */
[----:B------:R-:W-:Y:S01]  /*0120*/  @P0 STS [R6], RZ ;  /* 0x000000ff06000388 */ /* 0x000fe20000000800 */
[----:B------:R-:W-:Y:S06]  /*0130*/  BAR.SYNC.DEFER_BLOCKING 0x0 ;  /* 0x0000000000007b1d */ /* 0x000fec0000010000 */
[----:B------:R-:W-:Y:S02]  /*0140*/  @P1 LDS R8, [R6+-0x4] ;  /* 0xfffffc0006081984 */ /* 0x000fe40000000800 */
[----:B------:R-:W-:Y:S01]  /*0150*/  BAR.SYNC.DEFER_BLOCKING 0x0 ;  /* 0x0000000000007b1d */ /* 0x000fe20000010000 */
[----:B------:R-:W-:-:S05]  /*0160*/  ISETP.GE.U32.AND P1, PT, R5, 0x2, PT ;  /* 0x000000020500780c */ /* 0x000fca0003f26070 */
[----:B------:R-:W0:Y:S02]  /*0170*/  LDS R9, [R6] ;  /* 0x0000000006097984 */ /* 0x000e240000000800 */
[----:B0-----:R-:W-:Y:S02]  /*0180*/  IMAD.IADD R9, R9, 0x1, R8 ;  /* 0x0000000109097824 */ /* 0x001fe400078e0208 */
[----:B------:R-:W-:-:S03]  /*0190*/  IMAD.MOV.U32 R8, RZ, RZ, RZ ;  /* 0x000000ffff087224 */ /* 0x000fc600078e00ff */
[----:B------:R-:W-:Y:S01]  /*01a0*/  STS [R6], R9 ;  /* 0x0000000906007388 */ /* 0x000fe20000000800 */
[----:B------:R-:W-:Y:S06]  /*01b0*/  BAR.SYNC.DEFER_BLOCKING 0x0 ;  /* 0x0000000000007b1d */ /* 0x000fec0000010000 */
[----:B------:R-:W-:Y:S02]  /*01c0*/  @P1 LDS R8, [R6+-0x8] ;  /* 0xfffff80006081984 */ /* 0x000fe40000000800 */
[----:B------:R-:W-:Y:S01]  /*01d0*/  BAR.SYNC.DEFER_BLOCKING 0x0 ;  /* 0x0000000000007b1d */ /* 0x000fe20000010000 */
[----:B------:R-:W-:-:S05]  /*01e0*/  ISETP.GE.U32.AND P1, PT, R5, 0x4, PT ;  /* 0x000000040500780c */ /* 0x000fca0003f26070 */
[----:B------:R-:W0:Y:S02]  /*01f0*/  LDS R7, [R6] ;  /* 0x0000000006077984 */ /* 0x000e240000000800 */
[----:B0-----:R-:W-:Y:S01]  /*0200*/  IADD3 R7, PT, PT, R7, R8, RZ ;  /* 0x0000000807077210 */ /* 0x001fe20007ffe0ff */
[----:B------:R-:W-:-:S04]  /*0210*/  IMAD.MOV.U32 R8, RZ, RZ, RZ ;  /* 0x000000ffff087224 */ /* 0x000fc800078e00ff */
[----:B------:R-:W-:Y:S01]  /*0220*/  STS [R6], R7 ;  /* 0x0000000706007388 */ /* 0x000fe20000000800 */
[----:B------:R-:W-:Y:S06]  /*0230*/  BAR.SYNC.DEFER_BLOCKING 0x0 ;  /* 0x0000000000007b1d */ /* 0x000fec0000010000 */
[----:B------:R-:W-:Y:S02]  /*0240*/  @P1 LDS R8, [R6+-0x10] ;  /* 0xfffff00006081984 */ /* 0x000fe40000000800 */
[----:B------:R-:W-:Y:S01]  /*0250*/  BAR.SYNC.DEFER_BLOCKING 0x0 ;  /* 0x0000000000007b1d */ /* 0x000fe20000010000 */
[----:B------:R-:W-:-:S05]  /*0260*/  ISETP.GE.U32.AND P1, PT, R5, 0x8, PT ;  /* 0x000000080500780c */ /* 0x000fca0003f26070 */
[----:B------:R-:W0:Y:S02]  /*0270*/  LDS R9, [R6] ;  /* 0x0000000006097984 */ /* 0x000e240000000800 */
[----:B0-----:R-:W-:Y:S02]  /*0280*/  IMAD.IADD R9, R9, 0x1, R8 ;  /* 0x0000000109097824 */ /* 0x001fe400078e0208 */
[----:B------:R-:W-:-:S03]  /*0290*/  HFMA2 R8, -RZ, RZ, 0, 0 ;  /* 0x00000000ff087431 */ /* 0x000fc600000001ff */
[----:B------:R-:W-:Y:S01]  /*02a0*/  STS [R6], R9 ;  /* 0x0000000906007388 */ /* 0x000fe20000000800 */
        /* <DEDUP_REMOVED lines=21> */
[----:B0-----:R-:W-:Y:S01]  /*0400*/  IMAD.IADD R7, R7, 0x1, R8 ;  /* 0x0000000107077824 */ /* 0x001fe200078e0208 */
[----:B------:R-:W-:-:S04]  /*0410*/  MOV R8, RZ ;  /* 0x000000ff00087202 */ /* 0x000fc80000000f00 */
        /* <DEDUP_REMOVED lines=28> */
[----:B------:R-:W-:-:S05]  /*05e0*/  ISETP.NE.AND P1, PT, R5, RZ, PT ;  /* 0x000000ff0500720c */ /* 0x000fca0003f25270 */
[----:B------:R-:W0:Y:S02]  /*05f0*/  LDS R7, [R6] ;  /* 0x0000000006077984 */ /* 0x000e240000000800 */
[----:B0-----:R-:W-:-:S05]  /*0600*/  IMAD.IADD R7, R7, 0x1, R8 ;  /* 0x0000000107077824 */ /* 0x001fca00078e0208 */
[----:B------:R0:W-:Y:S01]  /*0610*/  STS [R6], R7 ;  /* 0x0000000706007388 */ /* 0x0001e20000000800 */
[----:B------:R-:W-:Y:S08]  /*0620*/  BAR.SYNC.DEFER_BLOCKING 0x0 ;  /* 0x0000000000007b1d */ /* 0x000ff00000010000 */
[----:B------:R-:W-:Y:S08]  /*0630*/  BAR.SYNC.DEFER_BLOCKING 0x0 ;  /* 0x0000000000007b1d */ /* 0x000ff00000010000 */
[----:B------:R-:W-:Y:S06]  /*0640*/  BAR.SYNC.DEFER_BLOCKING 0x0 ;  /* 0x0000000000007b1d */ /* 0x000fec0000010000 */
[----:B------:R0:W1:Y:S02]  /*0650*/  LDS R9, [R6] ;  /* 0x0000000006097984 */ /* 0x0000640000000800 */
[----:B------:R-:W-:Y:S06]  /*0660*/  BAR.SYNC.DEFER_BLOCKING 0x0 ;  /* 0x0000000000007b1d */ /* 0x000fec0000010000 */
[----:B------:R-:W-:Y:S01]  /*0670*/  @!P1 STS [UR4], RZ ;  /* 0x000000ffff009988 */ /* 0x000fe20008000804 */
[----:B------:R-:W-:Y:S05]  /*0680*/  @!P1 BRA `(.L_x_2) ;  /* 0x00000000000c9947 */ /* 0x000fea0003800000 */
[----:B------:R-:W0:Y:S02]  /*0690*/  LDG.E R2, desc[UR6][R2.64] ;  /* 0x0000000602027981 */ /* 0x000e24000c1e1900 */
[----:B01----:R-:W-:-:S05]  /*06a0*/  IADD3 R7, PT, PT, R9, -R2, RZ ;  /* 0x8000000209077210 */ /* 0x003fca0007ffe0ff */
[----:B------:R2:W-:Y:S02]  /*06b0*/  STS [R6], R7 ;  /* 0x0000000706007388 */ /* 0x0005e40000000800 */
.L_x_2:
[----:B------:R-:W-:Y:S05]  /*06c0*/  BSYNC.RECONVERGENT B0 ;  /* 0x0000000000007941 */ /* 0x000fea0003800200 */
.L_x_1:
[----:B------:R-:W-:Y:S01]  /*06d0*/  BAR.SYNC.DEFER_BLOCKING 0x0 ;  /* 0x0000000000007b1d */ /* 0x000fe20000010000 */
[----:B------:R-:W-:-:S07]  /*06e0*/  UIADD3 UR4, UPT, UPT, UR8, -0x1, URZ ;  /* 0xffffffff08047890 */ /* 0x000fce000fffe0ff */
[----:B------:R-:W3:Y:S01]  /*06f0*/  @!P0 LDC.64 R2, c[0x0][0x388] ;  /* 0x0000e200ff028b82 */ /* 0x000ee20000000a00 */
[----:B------:R-:W-:Y:S01]  /*0700*/  ISETP.NE.AND P1, PT, R5, UR4, PT ;  /* 0x0000000405007c0c */ /* 0x000fe2000bf25270 */
[----:B0-2---:R-:W0:Y:S01]  /*0710*/  @!P0 LDS R7, [R6] ;  /* 0x0000000006078984 */ /* 0x005e220000000800 */
[----:B---3--:R-:W-:-:S05]  /*0720*/  @!P0 IMAD.WIDE R4, R4, 0x4, R2 ;  /* 0x0000000404048825 */ /* 0x008fca00078e0202 */
[----:B0-----:R0:W-:Y:S06]  /*0730*/  @!P0 STG.E desc[UR6][R4.64], R7 ;  /* 0x0000000704008986 */ /* 0x0011ec000c101906 */
[----:B------:R-:W-:Y:S05]  /*0740*/  @P1 EXIT ;  /* 0x000000000000194d */ /* 0x000fea0003800000 */
[----:B------:R-:W2:Y:S02]  /*0750*/  LDC.64 R2, c[0x0][0x390] ;  /* 0x0000e400ff027b82 */ /* 0x000ea40000000a00 */
[----:B--2---:R-:W-:-:S05]  /*0760*/  IMAD.WIDE.U32 R2, R0, 0x4, R2 ;  /* 0x0000000400027825 */ /* 0x004fca00078e0002 */
[----:B-1----:R-:W-:Y:S01]  /*0770*/  STG.E desc[UR6][R2.64], R9 ;  /* 0x0000000902007986 */ /* 0x002fe2000c101906 */
[----:B------:R-:W-:Y:S05]  /*0780*/  EXIT ;  /* 0x000000000000794d */ /* 0x000fea0003800000 */
.L_x_3:
        /* <DEDUP_REMOVED lines=15> */
.L_x_5:


//--------------------- .nv.shared.reserved.0     --------------------------
	.section	.nv.shared.reserved.0,"aw",@nobits
	.weak		__nv_reservedSMEM_offset_0_alias
	.size		__nv_reservedSMEM_offset_0_alias, 0, 64
	.other		__nv_reservedSMEM_offset_0_alias,@"STO_CUDA_RESERVED_SHARED STV_DEFAULT"
__nv_reservedSMEM_offset_0_alias:
	.zero		0
	.zero		64


//--------------------- .nv.shared._Z23kernelPrefixSumPerBlockPiS_S_ --------------------------
	.section	.nv.shared._Z23kernelPrefixSumPerBlockPiS_S_,"aw",@nobits
	.sectionflags	@""
	.align	4
.nv.shared._Z23kernelPrefixSumPerBlockPiS_S_:
	.zero		1536


//--------------------- .nv.constant0._Z16blockSumAdditionPiS_ --------------------------
	.section	.nv.constant0._Z16blockSumAdditionPiS_,"a",@progbits
	.sectionflags	@""
	.align	4
.nv.constant0._Z16blockSumAdditionPiS_:
	.zero		912


//--------------------- .nv.constant0._Z23kernelPrefixSumPerBlockPiS_S_ --------------------------
	.section	.nv.constant0._Z23kernelPrefixSumPerBlockPiS_S_,"a",@progbits
	.sectionflags	@""
	.align	4
.nv.constant0._Z23kernelPrefixSumPerBlockPiS_S_:
	.zero		920


//--------------------- SYMBOLS --------------------------

	.type		.nv.reservedSmem.offset0,@object
	.size		.nv.reservedSmem.offset0,0x4
	.type		.nv.reservedSmem.cap,@object
	.size		.nv.reservedSmem.cap,0x4
